//
// Generated by NVIDIA NVVM Compiler
//
// Compiler Build ID: CL-36424714
// Cuda compilation tools, release 13.0, V13.0.88
// Based on NVVM 20.0.0
//

.version 9.0
.target sm_100
.address_size 64

	// .globl	_Z10addValuesAPiS_

.visible .entry _Z10addValuesAPiS_(
	.param .u64 .ptr .align 1 _Z10addValuesAPiS__param_0,
	.param .u64 .ptr .align 1 _Z10addValuesAPiS__param_1
)
{
	.reg .pred 	%p<3>;
	.reg .b32 	%r<37>;
	.reg .b64 	%rd<47>;

	ld.param.u64 	%rd6, [_Z10addValuesAPiS__param_0];
	ld.param.u64 	%rd5, [_Z10addValuesAPiS__param_1];
	cvta.to.global.u64 	%rd1, %rd6;
	mov.u32 	%r13, %ctaid.x;
	mov.u32 	%r14, %ntid.x;
	mov.u32 	%r15, %tid.x;
	mad.lo.s32 	%r1, %r13, %r14, %r15;
	mul.lo.s32 	%r34, %r1, 5000;
	setp.gt.s32 	%p1, %r34, 2147478648;
	mov.b32 	%r36, 0;
	@%p1 bra 	$L__BB0_4;
	add.s32 	%r33, %r34, -16;
	add.s64 	%rd2, %rd1, 32;
	mov.b32 	%r35, 0;
	mov.b64 	%rd46, 0;
$L__BB0_2:
	.pragma "nounroll";
	mul.wide.s32 	%rd8, %r34, 4;
	add.s64 	%rd9, %rd2, %rd8;
	ld.global.s32 	%rd10, [%rd9+-32];
	add.s64 	%rd11, %rd46, %rd10;
	ld.global.s32 	%rd12, [%rd9+-28];
	add.s64 	%rd13, %rd11, %rd12;
	ld.global.s32 	%rd14, [%rd9+-24];
	add.s64 	%rd15, %rd13, %rd14;
	ld.global.s32 	%rd16, [%rd9+-20];
	add.s64 	%rd17, %rd15, %rd16;
	ld.global.s32 	%rd18, [%rd9+-16];
	add.s64 	%rd19, %rd17, %rd18;
	ld.global.s32 	%rd20, [%rd9+-12];
	add.s64 	%rd21, %rd19, %rd20;
	ld.global.s32 	%rd22, [%rd9+-8];
	add.s64 	%rd23, %rd21, %rd22;
	ld.global.s32 	%rd24, [%rd9+-4];
	add.s64 	%rd25, %rd23, %rd24;
	ld.global.s32 	%rd26, [%rd9];
	add.s64 	%rd27, %rd25, %rd26;
	ld.global.s32 	%rd28, [%rd9+4];
	add.s64 	%rd29, %rd27, %rd28;
	ld.global.s32 	%rd30, [%rd9+8];
	add.s64 	%rd31, %rd29, %rd30;
	ld.global.s32 	%rd32, [%rd9+12];
	add.s64 	%rd33, %rd31, %rd32;
	ld.global.s32 	%rd34, [%rd9+16];
	add.s64 	%rd35, %rd33, %rd34;
	ld.global.s32 	%rd36, [%rd9+20];
	add.s64 	%rd37, %rd35, %rd36;
	ld.global.s32 	%rd38, [%rd9+24];
	add.s64 	%rd39, %rd37, %rd38;
	ld.global.s32 	%rd40, [%rd9+28];
	add.s64 	%rd46, %rd39, %rd40;
	add.s32 	%r34, %r34, 16;
	add.s32 	%r35, %r35, 16;
	add.s32 	%r33, %r33, 16;
	setp.ne.s32 	%p2, %r35, 4992;
	@%p2 bra 	$L__BB0_2;
	mul.wide.s32 	%rd41, %r33, 4;
	add.s64 	%rd42, %rd1, %rd41;
	ld.global.u32 	%r17, [%rd42+64];
	ld.global.u32 	%r18, [%rd42+68];
	ld.global.u32 	%r19, [%rd42+72];
	ld.global.u32 	%r20, [%rd42+76];
	ld.global.u32 	%r21, [%rd42+80];
	ld.global.u32 	%r22, [%rd42+84];
	ld.global.u32 	%r23, [%rd42+88];
	ld.global.u32 	%r24, [%rd42+92];
	cvt.u32.u64 	%r25, %rd46;
	add.s32 	%r26, %r17, %r25;
	add.s32 	%r27, %r26, %r18;
	add.s32 	%r28, %r27, %r19;
	add.s32 	%r29, %r28, %r20;
	add.s32 	%r30, %r29, %r21;
	add.s32 	%r31, %r30, %r22;
	add.s32 	%r32, %r31, %r23;
	add.s32 	%r36, %r32, %r24;
$L__BB0_4:
	cvta.to.global.u64 	%rd43, %rd5;
	mul.wide.s32 	%rd44, %r1, 4;
	add.s64 	%rd45, %rd43, %rd44;
	st.global.u32 	[%rd45], %r36;
	ret;

}
	// .globl	_Z10addValuesBPiS_
.visible .entry _Z10addValuesBPiS_(
	.param .u64 .ptr .align 1 _Z10addValuesBPiS__param_0,
	.param .u64 .ptr .align 1 _Z10addValuesBPiS__param_1
)
{
	.reg .pred 	%p<2>;
	.reg .b32 	%r<12>;
	.reg .b64 	%rd<29>;

	ld.param.u64 	%rd6, [_Z10addValuesBPiS__param_0];
	ld.param.u64 	%rd4, [_Z10addValuesBPiS__param_1];
	cvta.to.global.u64 	%rd7, %rd6;
	mov.u32 	%r7, %ctaid.x;
	mov.u32 	%r8, %ntid.x;
	mov.u32 	%r9, %tid.x;
	mad.lo.s32 	%r1, %r7, %r8, %r9;
	add.s64 	%rd1, %rd7, 320000;
	mov.b64 	%rd28, 0;
	mov.b32 	%r11, 0;
	mov.u32 	%r10, %r1;
$L__BB1_1:
	mul.wide.s32 	%rd8, %r10, 4;
	add.s64 	%rd9, %rd1, %rd8;
	ld.global.s32 	%rd10, [%rd9+-320000];
	add.s64 	%rd11, %rd28, %rd10;
	ld.global.s32 	%rd12, [%rd9+-240000];
	add.s64 	%rd13, %rd11, %rd12;
	ld.global.s32 	%rd14, [%rd9+-160000];
	add.s64 	%rd15, %rd13, %rd14;
	ld.global.s32 	%rd16, [%rd9+-80000];
	add.s64 	%rd17, %rd15, %rd16;
	ld.global.s32 	%rd18, [%rd9];
	add.s64 	%rd19, %rd17, %rd18;
	ld.global.s32 	%rd20, [%rd9+80000];
	add.s64 	%rd21, %rd19, %rd20;
	ld.global.s32 	%rd22, [%rd9+160000];
	add.s64 	%rd23, %rd21, %rd22;
	ld.global.s32 	%rd24, [%rd9+240000];
	add.s64 	%rd28, %rd23, %rd24;
	add.s32 	%r11, %r11, 8;
	add.s32 	%r10, %r10, 160000;
	setp.ne.s32 	%p1, %r11, 5000;
	@%p1 bra 	$L__BB1_1;
	cvta.to.global.u64 	%rd25, %rd4;
	mul.wide.s32 	%rd26, %r1, 4;
	add.s64 	%rd27, %rd25, %rd26;
	st.global.u32 	[%rd27], %rd28;
	ret;

}


// ===== COMPILED SASS (sm_100) =====

	.target	sm_100

	.elftype	@"ET_EXEC"


//--------------------- .note.nv.tkinfo           --------------------------
	.section	.note.nv.tkinfo,"",@"SHT_NOTE"
	.sectionflags	@"SHF_NOTE_NV_TKINFO"
	.tkinfo
        /*0018*/ 	.word	0x00000002
        /*0030*/ 	.string	""
        /*0030*/ 	.string	"ptxas"
        /*0030*/ 	.string	"Cuda compilation tools, release 13.0, V13.0.88"
        /*0030*/ 	.string	"Build cuda_13.0.r13.0/compiler.36424714_0"
        /*0030*/ 	.string	"-arch sm_100 -m 64 "



//--------------------- .note.nv.cuinfo           --------------------------
	.section	.note.nv.cuinfo,"",@"SHT_NOTE"
	.sectionflags	@"SHF_NOTE_NV_CUINFO"
        /*0018*/ 	.short	0x0002
        /*001a*/ 	.short	0x0064
        /*001c*/ 	.short	0x0082
	.zero		2


//--------------------- .nv.info                  --------------------------
	.section	.nv.info,"",@"SHT_CUDA_INFO"
	.align	4


	//----- nvinfo : EIATTR_REGCOUNT
	.align		4
        /*0000*/ 	.byte	0x04, 0x2f
        /*0002*/ 	.short	(.L_1 - .L_0)
	.align		4
.L_0:
        /*0004*/ 	.word	index@(_Z10addValuesAPiS_)
        /*0008*/ 	.word	0x00000019


	//----- nvinfo : EIATTR_FRAME_SIZE
	.align		4
.L_1:
        /*000c*/ 	.byte	0x04, 0x11
        /*000e*/ 	.short	(.L_3 - .L_2)
	.align		4
.L_2:
        /*0010*/ 	.word	index@(_Z10addValuesAPiS_)
        /*0014*/ 	.word	0x00000000


	//----- nvinfo : EIATTR_REGCOUNT
	.align		4
.L_3:
        /*0018*/ 	.byte	0x04, 0x2f
        /*001a*/ 	.short	(.L_5 - .L_4)
	.align		4
.L_4:
        /*001c*/ 	.word	index@(_Z10addValuesBPiS_)
        /*0020*/ 	.word	0x00000020


	//----- nvinfo : EIATTR_FRAME_SIZE
	.align		4
.L_5:
        /*0024*/ 	.byte	0x04, 0x11
        /*0026*/ 	.short	(.L_7 - .L_6)
	.align		4
.L_6:
        /*0028*/ 	.word	index@(_Z10addValuesBPiS_)
        /*002c*/ 	.word	0x00000000


	//----- nvinfo : EIATTR_MIN_STACK_SIZE
	.align		4
.L_7:
        /*0030*/ 	.byte	0x04, 0x12
        /*0032*/ 	.short	(.L_9 - .L_8)
	.align		4
.L_8:
        /*0034*/ 	.word	index@(_Z10addValuesBPiS_)
        /*0038*/ 	.word	0x00000000


	//----- nvinfo : EIATTR_MIN_STACK_SIZE
	.align		4
.L_9:
        /*003c*/ 	.byte	0x04, 0x12
        /*003e*/ 	.short	(.L_11 - .L_10)
	.align		4
.L_10:
        /*0040*/ 	.word	index@(_Z10addValuesAPiS_)
        /*0044*/ 	.word	0x00000000
.L_11:


//--------------------- .nv.compat                --------------------------
	.section	.nv.compat,"",@"SHT_CUDA_COMPAT_INFO"
	.align	4
        /*0000*/ 	.byte	0x02, 0x09, 0x00, 0x00, 0x02, 0x02, 0x01, 0x00, 0x02, 0x05, 0x05, 0x00, 0x03, 0x07, 0x01, 0x01
        /*0010*/ 	.byte	0x02, 0x03, 0x00, 0x00, 0x02, 0x06, 0x01, 0x00, 0x04, 0x0b, 0x08, 0x00, 0x09, 0x00, 0x00, 0x00
        /*0020*/ 	.byte	0x00, 0x00, 0x00, 0x00


//--------------------- .nv.info._Z10addValuesBPiS_ --------------------------
	.section	.nv.info._Z10addValuesBPiS_,"",@"SHT_CUDA_INFO"
	.sectionflags	@""
	.align	4


	//----- nvinfo : EIATTR_CUDA_API_VERSION
	.align		4
        /*0000*/ 	.byte	0x04, 0x37
        /*0002*/ 	.short	(.L_13 - .L_12)
.L_12:
        /*0004*/ 	.word	0x00000082


	//----- nvinfo : EIATTR_KPARAM_INFO
	.align		4
.L_13:
        /*0008*/ 	.byte	0x04, 0x17
        /*000a*/ 	.short	(.L_15 - .L_14)
.L_14:
        /*000c*/ 	.word	0x00000000
        /*0010*/ 	.short	0x0001
        /*0012*/ 	.short	0x0008
        /*0014*/ 	.byte	0x00, 0xf5, 0x21, 0x00


	//----- nvinfo : EIATTR_KPARAM_INFO
	.align		4
.L_15:
        /*0018*/ 	.byte	0x04, 0x17
        /*001a*/ 	.short	(.L_17 - .L_16)
.L_16:
        /*001c*/ 	.word	0x00000000
        /*0020*/ 	.short	0x0000
        /*0022*/ 	.short	0x0000
        /*0024*/ 	.byte	0x00, 0xf5, 0x21, 0x00


	//----- nvinfo : EIATTR_SPARSE_MMA_MASK
	.align		4
.L_17:
        /*0028*/ 	.byte	0x03, 0x50
        /*002a*/ 	.short	0x0000


	//----- nvinfo : EIATTR_MAXREG_COUNT
	.align		4
        /*002c*/ 	.byte	0x03, 0x1b
        /*002e*/ 	.short	0x00ff


	//----- nvinfo : EIATTR_MERCURY_ISA_VERSION
	.align		4
        /*0030*/ 	.byte	0x03, 0x5f
        /*0032*/ 	.short	0x0101


	//----- nvinfo : EIATTR_VRC_CTA_INIT_COUNT
	.align		4
        /*0034*/ 	.byte	0x02, 0x4a
	.zero		1
	.zero		1


	//----- nvinfo : EIATTR_EXIT_INSTR_OFFSETS
	.align		4
        /*0038*/ 	.byte	0x04, 0x1c
        /*003a*/ 	.short	(.L_19 - .L_18)


	//   ....[0]....
.L_18:
        /*003c*/ 	.word	0x00000900


	//----- nvinfo : EIATTR_CBANK_PARAM_SIZE
	.align		4
.L_19:
        /*0040*/ 	.byte	0x03, 0x19
        /*0042*/ 	.short	0x0010


	//----- nvinfo : EIATTR_PARAM_CBANK
	.align		4
        /*0044*/ 	.byte	0x04, 0x0a
        /*0046*/ 	.short	(.L_21 - .L_20)
	.align		4
.L_20:
        /*0048*/ 	.word	index@(.nv.constant0._Z10addValuesBPiS_)
        /*004c*/ 	.short	0x0380
        /*004e*/ 	.short	0x0010


	//----- nvinfo : EIATTR_SW_WAR
	.align		4
.L_21:
        /*0050*/ 	.byte	0x04, 0x36
        /*0052*/ 	.short	(.L_23 - .L_22)
.L_22:
        /*0054*/ 	.word	0x00000008
.L_23:


//--------------------- .nv.info._Z10addValuesAPiS_ --------------------------
	.section	.nv.info._Z10addValuesAPiS_,"",@"SHT_CUDA_INFO"
	.sectionflags	@""
	.align	4


	//----- nvinfo : EIATTR_CUDA_API_VERSION
	.align		4
        /*0000*/ 	.byte	0x04, 0x37
        /*0002*/ 	.short	(.L_25 - .L_24)
.L_24:
        /*0004*/ 	.word	0x00000082


	//----- nvinfo : EIATTR_KPARAM_INFO
	.align		4
.L_25:
        /*0008*/ 	.byte	0x04, 0x17
        /*000a*/ 	.short	(.L_27 - .L_26)
.L_26:
        /*000c*/ 	.word	0x00000000
        /*0010*/ 	.short	0x0001
        /*0012*/ 	.short	0x0008
        /*0014*/ 	.byte	0x00, 0xf5, 0x21, 0x00


	//----- nvinfo : EIATTR_KPARAM_INFO
	.align		4
.L_27:
        /*0018*/ 	.byte	0x04, 0x17
        /*001a*/ 	.short	(.L_29 - .L_28)
.L_28:
        /*001c*/ 	.word	0x00000000
        /*0020*/ 	.short	0x0000
        /*0022*/ 	.short	0x0000
        /*0024*/ 	.byte	0x00, 0xf5, 0x21, 0x00


	//----- nvinfo : EIATTR_SPARSE_MMA_MASK
	.align		4
.L_29:
        /*0028*/ 	.byte	0x03, 0x50
        /*002a*/ 	.short	0x0000


	//----- nvinfo : EIATTR_MAXREG_COUNT
	.align		4
        /*002c*/ 	.byte	0x03, 0x1b
        /*002e*/ 	.short	0x00ff


	//----- nvinfo : EIATTR_MERCURY_ISA_VERSION
	.align		4
        /*0030*/ 	.byte	0x03, 0x5f
        /*0032*/ 	.short	0x0101


	//----- nvinfo : EIATTR_VRC_CTA_INIT_COUNT
	.align		4
        /*0034*/ 	.byte	0x02, 0x4a
	.zero		1
	.zero		1


	//----- nvinfo : EIATTR_EXIT_INSTR_OFFSETS
	.align		4
        /*0038*/ 	.byte	0x04, 0x1c
        /*003a*/ 	.short	(.L_31 - .L_30)


	//   ....[0]....
.L_30:
        /*003c*/ 	.word	0x00000430


	//----- nvinfo : EIATTR_CRS_STACK_SIZE
	.align		4
.L_31:
        /*0040*/ 	.byte	0x04, 0x1e
        /*0042*/ 	.short	(.L_33 - .L_32)
.L_32:
        /*0044*/ 	.word	0x00000000


	//----- nvinfo : EIATTR_CBANK_PARAM_SIZE
	.align		4
.L_33:
        /*0048*/ 	.byte	0x03, 0x19
        /*004a*/ 	.short	0x0010


	//----- nvinfo : EIATTR_PARAM_CBANK
	.align		4
        /*004c*/ 	.byte	0x04, 0x0a
        /*004e*/ 	.short	(.L_35 - .L_34)
	.align		4
.L_34:
        /*0050*/ 	.word	index@(.nv.constant0._Z10addValuesAPiS_)
        /*0054*/ 	.short	0x0380
        /*0056*/ 	.short	0x0010


	//----- nvinfo : EIATTR_SW_WAR
	.align		4
.L_35:
        /*0058*/ 	.byte	0x04, 0x36
        /*005a*/ 	.short	(.L_37 - .L_36)
.L_36:
        /*005c*/ 	.word	0x00000008
.L_37:


//--------------------- .nv.callgraph             --------------------------
	.section	.nv.callgraph,"",@"SHT_CUDA_CALLGRAPH"
	.align	4
	.sectionentsize	8
	.align		4
        /*0000*/ 	.word	0x00000000
	.align		4
        /*0004*/ 	.word	0xffffffff
	.align		4
        /*0008*/ 	.word	0x00000000
	.align		4
        /*000c*/ 	.word	0xfffffffe
	.align		4
        /*0010*/ 	.word	0x00000000
	.align		4
        /*0014*/ 	.word	0xfffffffd
	.align		4
        /*0018*/ 	.word	0x00000000
	.align		4
        /*001c*/ 	.word	0xfffffffc


//--------------------- .text._Z10addValuesBPiS_  --------------------------
	.section	.text._Z10addValuesBPiS_,"ax",@progbits
	.align	128
        .global         _Z10addValuesBPiS_
        .type           _Z10addValuesBPiS_,@function
        .size           _Z10addValuesBPiS_,(.L_x_6 - _Z10addValuesBPiS_)
        .other          _Z10addValuesBPiS_,@"STO_CUDA_ENTRY STV_DEFAULT"
_Z10addValuesBPiS_:
.text._Z10addValuesBPiS_:
[----:B------:R-:W-:Y:S01]  /*0000*/  LDC R1, c[0x0][0x37c] ;  /* 0x0000df00ff017b82 */ /* 0x000fe20000000800 */
[----:B------:R-:W0:Y:S01]  /*0010*/  S2R R0, SR_TID.X ;  /* 0x0000000000007919 */ /* 0x000e220000002100 */
[----:B------:R-:W1:Y:S06]  /*0020*/  LDCU.64 UR4, c[0x0][0x380] ;  /* 0x00007000ff0477ac */ /* 0x000e6c0008000a00 */
[----:B------:R-:W0:Y:S01]  /*0030*/  S2UR UR8, SR_CTAID.X ;  /* 0x00000000000879c3 */ /* 0x000e220000002500 */
[----:B------:R-:W2:Y:S07]  /*0040*/  LDCU.64 UR6, c[0x0][0x358] ;  /* 0x00006b00ff0677ac */ /* 0x000eae0008000a00 */
[----:B------:R-:W0:Y:S01]  /*0050*/  LDC R9, c[0x0][0x360] ;  /* 0x0000d800ff097b82 */ /* 0x000e220000000800 */
[----:B-1----:R-:W-:-:S04]  /*0060*/  UIADD3 UR4, UP0, UPT, UR4, 0x4e200, URZ ;  /* 0x0004e20004047890 */ /* 0x002fc8000ff1e0ff */
[----:B------:R-:W-:Y:S02]  /*0070*/  UIADD3.X UR5, UPT, UPT, URZ, UR5, URZ, UP0, !UPT ;  /* 0x00000005ff057290 */ /* 0x000fe400087fe4ff */
[----:B------:R-:W-:-:S04]  /*0080*/  IMAD.U32 R2, RZ, RZ, UR4 ;  /* 0x00000004ff027e24 */ /* 0x000fc8000f8e00ff */
[----:B------:R-:W-:Y:S02]  /*0090*/  IMAD.U32 R3, RZ, RZ, UR5 ;  /* 0x00000005ff037e24 */ /* 0x000fe4000f8e00ff */
[----:B0-----:R-:W-:-:S04]  /*00a0*/  IMAD R9, R9, UR8, R0 ;  /* 0x0000000809097c24 */ /* 0x001fc8000f8e0200 */
[----:B------:R-:W-:-:S05]  /*00b0*/  IMAD.WIDE R4, R9, 0x4, R2 ;  /* 0x0000000409047825 */ /* 0x000fca00078e0202 */
[----:B--2---:R-:W2:Y:S04]  /*00c0*/  LDG.E R0, desc[UR6][R4.64+-0x4e200] ;  /* 0xfb1e000604007981 */ /* 0x004ea8000c1e1900 */
[----:B------:R-:W2:Y:S04]  /*00d0*/  LDG.E R7, desc[UR6][R4.64+-0x3a980] ;  /* 0xfc56800604077981 */ /* 0x000ea8000c1e1900 */
[----:B------:R-:W2:Y:S04]  /*00e0*/  LDG.E R6, desc[UR6][R4.64+-0x27100] ;  /* 0xfd8f000604067981 */ /* 0x000ea8000c1e1900 */
[----:B------:R-:W3:Y:S04]  /*00f0*/  LDG.E R8, desc[UR6][R4.64+-0x13880] ;  /* 0xfec7800604087981 */ /* 0x000ee8000c1e1900 */
[----:B------:R-:W3:Y:S04]  /*0100*/  LDG.E R11, desc[UR6][R4.64] ;  /* 0x00000006040b7981 */ /* 0x000ee8000c1e1900 */
[----:B------:R-:W4:Y:S04]  /*0110*/  LDG.E R10, desc[UR6][R4.64+0x13880] ;  /* 0x01388006040a7981 */ /* 0x000f28000c1e1900 */
[----:B------:R-:W4:Y:S04]  /*0120*/  LDG.E R13, desc[UR6][R4.64+0x27100] ;  /* 0x02710006040d7981 */ /* 0x000f28000c1e1900 */
[----:B------:R-:W5:Y:S01]  /*0130*/  LDG.E R18, desc[UR6][R4.64+0x3a980] ;  /* 0x03a9800604127981 */ /* 0x000f62000c1e1900 */
[----:B------:R-:W-:Y:S01]  /*0140*/  UMOV UR4, 0x8 ;  /* 0x0000000800047882 */ /* 0x000fe20000000000 */
[----:B--2---:R-:W-:-:S04]  /*0150*/  IADD3 R0, PT, PT, R6, R0, R7 ;  /* 0x0000000006007210 */ /* 0x004fc80007ffe007 */
[----:B---3--:R-:W-:Y:S01]  /*0160*/  IADD3 R8, PT, PT, R11, R0, R8 ;  /* 0x000000000b087210 */ /* 0x008fe20007ffe008 */
[----:B------:R-:W-:-:S03]  /*0170*/  VIADD R11, R9, 0x27100 ;  /* 0x00027100090b7836 */ /* 0x000fc60000000000 */
[----:B----4-:R-:W-:-:S05]  /*0180*/  IADD3 R13, PT, PT, R13, R8, R10 ;  /* 0x000000080d0d7210 */ /* 0x010fca0007ffe00a */
[----:B-----5:R-:W-:-:S07]  /*0190*/  IMAD.IADD R18, R18, 0x1, R13 ;  /* 0x0000000112127824 */ /* 0x020fce00078e020d */
.L_x_0:
[----:B------:R-:W-:-:S05]  /*01a0*/  IMAD.WIDE R28, R11, 0x4, R2 ;  /* 0x000000040b1c7825 */ /* 0x000fca00078e0202 */
[----:B------:R-:W2:Y:S04]  /*01b0*/  LDG.E R27, desc[UR6][R28.64+-0x4e200] ;  /* 0xfb1e00061c1b7981 */ /* 0x000ea8000c1e1900 */
[----:B------:R-:W2:Y:S04]  /*01c0*/  LDG.E R20, desc[UR6][R28.64+-0x3a980] ;  /* 0xfc5680061c147981 */ /* 0x000ea8000c1e1900 */
[----:B------:R-:W3:Y:S04]  /*01d0*/  LDG.E R24, desc[UR6][R28.64+-0x27100] ;  /* 0xfd8f00061c187981 */ /* 0x000ee8000c1e1900 */
[----:B------:R-:W3:Y:S04]  /*01e0*/  LDG.E R25, desc[UR6][R28.64+-0x13880] ;  /* 0xfec780061c197981 */ /* 0x000ee8000c1e1900 */
[----:B------:R-:W4:Y:S04]  /*01f0*/  LDG.E R0, desc[UR6][R28.64] ;  /* 0x000000061c007981 */ /* 0x000f28000c1e1900 */
[----:B------:R-:W4:Y:S04]  /*0200*/  LDG.E R17, desc[UR6][R28.64+0x13880] ;  /* 0x013880061c117981 */ /* 0x000f28000c1e1900 */
[----:B------:R-:W5:Y:S04]  /*0210*/  LDG.E R10, desc[UR6][R28.64+0x27100] ;  /* 0x027100061c0a7981 */ /* 0x000f68000c1e1900 */
[----:B------:R-:W5:Y:S01]  /*0220*/  LDG.E R15, desc[UR6][R28.64+0x3a980] ;  /* 0x03a980061c0f7981 */ /* 0x000f62000c1e1900 */
[----:B------:R-:W-:-:S04]  /*0230*/  VIADD R7, R11, 0x27100 ;  /* 0x000271000b077836 */ /* 0x000fc80000000000 */
[----:B------:R-:W-:-:S05]  /*0240*/  IMAD.WIDE R6, R7, 0x4, R2 ;  /* 0x0000000407067825 */ /* 0x000fca00078e0202 */
[----:B------:R-:W5:Y:S04]  /*0250*/  LDG.E R8, desc[UR6][R6.64+-0x4e200] ;  /* 0xfb1e000606087981 */ /* 0x000f68000c1e1900 */
[----:B------:R-:W5:Y:S04]  /*0260*/  LDG.E R13, desc[UR6][R6.64+-0x3a980] ;  /* 0xfc568006060d7981 */ /* 0x000f68000c1e1900 */
[----:B------:R-:W5:Y:S04]  /*0270*/  LDG.E R14, desc[UR6][R6.64+-0x27100] ;  /* 0xfd8f0006060e7981 */ /* 0x000f68000c1e1900 */
[----:B------:R-:W5:Y:S01]  /*0280*/  LDG.E R23, desc[UR6][R6.64+-0x13880] ;  /* 0xfec7800606177981 */ /* 0x000f62000c1e1900 */
[----:B------:R-:W-:-:S03]  /*0290*/  VIADD R5, R11, 0x4e200 ;  /* 0x0004e2000b057836 */ /* 0x000fc60000000000 */
[----:B------:R-:W5:Y:S04]  /*02a0*/  LDG.E R12, desc[UR6][R6.64] ;  /* 0x00000006060c7981 */ /* 0x000f68000c1e1900 */
[----:B------:R-:W5:Y:S01]  /*02b0*/  LDG.E R19, desc[UR6][R6.64+0x13880] ;  /* 0x0138800606137981 */ /* 0x000f62000c1e1900 */
[----:B------:R-:W-:-:S03]  /*02c0*/  IMAD.WIDE R4, R5, 0x4, R2 ;  /* 0x0000000405047825 */ /* 0x000fc600078e0202 */
[----:B------:R-:W5:Y:S04]  /*02d0*/  LDG.E R16, desc[UR6][R6.64+0x27100] ;  /* 0x0271000606107981 */ /* 0x000f68000c1e1900 */
[----:B------:R0:W5:Y:S04]  /*02e0*/  LDG.E R21, desc[UR6][R6.64+0x3a980] ;  /* 0x03a9800606157981 */ /* 0x000168000c1e1900 */
[----:B------:R-:W5:Y:S04]  /*02f0*/  LDG.E R22, desc[UR6][R4.64+-0x4e200] ;  /* 0xfb1e000604167981 */ /* 0x000f68000c1e1900 */
[----:B------:R-:W5:Y:S01]  /*0300*/  LDG.E R29, desc[UR6][R4.64+-0x3a980] ;  /* 0xfc568006041d7981 */ /* 0x000f62000c1e1900 */
[----:B--2---:R-:W-:-:S03]  /*0310*/  IADD3 R18, PT, PT, R20, R18, R27 ;  /* 0x0000001214127210 */ /* 0x004fc60007ffe01b */
[----:B------:R-:W2:Y:S04]  /*0320*/  LDG.E R20, desc[UR6][R4.64+-0x27100] ;  /* 0xfd8f000604147981 */ /* 0x000ea8000c1e1900 */
[----:B------:R-:W2:Y:S01]  /*0330*/  LDG.E R27, desc[UR6][R4.64+-0x13880] ;  /* 0xfec78006041b7981 */ /* 0x000ea2000c1e1900 */
[----:B---3--:R-:W-:-:S03]  /*0340*/  IADD3 R24, PT, PT, R25, R18, R24 ;  /* 0x0000001219187210 */ /* 0x008fc60007ffe018 */
[----:B------:R-:W3:Y:S04]  /*0350*/  LDG.E R25, desc[UR6][R4.64] ;  /* 0x0000000604197981 */ /* 0x000ee8000c1e1900 */
[----:B------:R-:W3:Y:S01]  /*0360*/  LDG.E R18, desc[UR6][R4.64+0x13880] ;  /* 0x0138800604127981 */ /* 0x000ee2000c1e1900 */
[----:B----4-:R-:W-:Y:S01]  /*0370*/  IADD3 R26, PT, PT, R17, R24, R0 ;  /* 0x00000018111a7210 */ /* 0x010fe20007ffe000 */
[----:B------:R-:W-:Y:S02]  /*0380*/  VIADD R24, R11, 0x75300 ;  /* 0x000753000b187836 */ /* 0x000fe40000000000 */
[----:B------:R-:W4:Y:S02]  /*0390*/  LDG.E R0, desc[UR6][R4.64+0x27100] ;  /* 0x0271000604007981 */ /* 0x000f24000c1e1900 */
[----:B0-----:R-:W-:-:S02]  /*03a0*/  IMAD.WIDE R6, R24, 0x4, R2 ;  /* 0x0000000418067825 */ /* 0x001fc400078e0202 */
[----:B------:R0:W4:Y:S01]  /*03b0*/  LDG.E R17, desc[UR6][R4.64+0x3a980] ;  /* 0x03a9800604117981 */ /* 0x000122000c1e1900 */
[----:B-----5:R-:W-:-:S03]  /*03c0*/  IADD3 R24, PT, PT, R15, R26, R10 ;  /* 0x0000001a0f187210 */ /* 0x020fc60007ffe00a */
[----:B------:R-:W5:Y:S04]  /*03d0*/  LDG.E R15, desc[UR6][R6.64+-0x4e200] ;  /* 0xfb1e0006060f7981 */ /* 0x000f68000c1e1900 */
[----:B------:R-:W5:Y:S01]  /*03e0*/  LDG.E R10, desc[UR6][R6.64+-0x3a980] ;  /* 0xfc568006060a7981 */ /* 0x000f62000c1e1900 */
[----:B------:R-:W-:-:S03]  /*03f0*/  IADD3 R8, PT, PT, R13, R24, R8 ;  /* 0x000000180d087210 */ /* 0x000fc60007ffe008 */
[----:B------:R-:W5:Y:S01]  /*0400*/  LDG.E R13, desc[UR6][R6.64+-0x27100] ;  /* 0xfd8f0006060d7981 */ /* 0x000f62000c1e1900 */
[----:B------:R-:W-:Y:S01]  /*0410*/  VIADD R24, R11, 0x9c400 ;  /* 0x0009c4000b187836 */ /* 0x000fe20000000000 */
[----:B------:R-:W-:Y:S02]  /*0420*/  IADD3 R14, PT, PT, R23, R8, R14 ;  /* 0x00000008170e7210 */ /* 0x000fe40007ffe00e */
[----:B------:R-:W5:Y:S01]  /*0430*/  LDG.E R8, desc[UR6][R6.64+-0x13880] ;  /* 0xfec7800606087981 */ /* 0x000f62000c1e1900 */
[----:B0-----:R-:W-:-:S03]  /*0440*/  IMAD.WIDE R4, R24, 0x4, R2 ;  /* 0x0000000418047825 */ /* 0x001fc600078e0202 */
[----:B------:R-:W5:Y:S01]  /*0450*/  LDG.E R23, desc[UR6][R6.64+0x3a980] ;  /* 0x03a9800606177981 */ /* 0x000f62000c1e1900 */
[----:B------:R-:W-:-:S03]  /*0460*/  IADD3 R26, PT, PT, R19, R14, R12 ;  /* 0x0000000e131a7210 */ /* 0x000fc60007ffe00c */
[----:B------:R-:W5:Y:S04]  /*0470*/  LDG.E R19, desc[UR6][R6.64] ;  /* 0x0000000606137981 */ /* 0x000f68000c1e1900 */
[----:B------:R-:W5:Y:S04]  /*0480*/  LDG.E R14, desc[UR6][R6.64+0x13880] ;  /* 0x01388006060e7981 */ /* 0x000f68000c1e1900 */
[----:B------:R0:W5:Y:S01]  /*0490*/  LDG.E R12, desc[UR6][R6.64+0x27100] ;  /* 0x02710006060c7981 */ /* 0x000162000c1e1900 */
[----:B------:R-:W-:-:S03]  /*04a0*/  IADD3 R24, PT, PT, R21, R26, R16 ;  /* 0x0000001a15187210 */ /* 0x000fc60007ffe010 */
[----:B------:R-:W5:Y:S04]  /*04b0*/  LDG.E R16, desc[UR6][R4.64+-0x4e200] ;  /* 0xfb1e000604107981 */ /* 0x000f68000c1e1900 */
[----:B------:R-:W5:Y:S01]  /*04c0*/  LDG.E R21, desc[UR6][R4.64+-0x3a980] ;  /* 0xfc56800604157981 */ /* 0x000f62000c1e1900 */
[----:B------:R-:W-:-:S03]  /*04d0*/  IADD3 R24, PT, PT, R29, R24, R22 ;  /* 0x000000181d187210 */ /* 0x000fc60007ffe016 */
[----:B------:R-:W5:Y:S04]  /*04e0*/  LDG.E R29, desc[UR6][R4.64+-0x27100] ;  /* 0xfd8f0006041d7981 */ /* 0x000f68000c1e1900 */
[----:B------:R-:W5:Y:S01]  /*04f0*/  LDG.E R22, desc[UR6][R4.64+-0x13880] ;  /* 0xfec7800604167981 */ /* 0x000f62000c1e1900 */
[----:B0-----:R-:W-:-:S04]  /*0500*/  VIADD R7, R11, 0xc3500 ;  /* 0x000c35000b077836 */ /* 0x001fc80000000000 */
[----:B------:R-:W-:Y:S01]  /*0510*/  IMAD.WIDE R6, R7, 0x4, R2 ;  /* 0x0000000407067825 */ /* 0x000fe200078e0202 */
[----:B--2---:R-:W-:Y:S02]  /*0520*/  IADD3 R24, PT, PT, R27, R24, R20 ;  /* 0x000000181b187210 */ /* 0x004fe40007ffe014 */
[----:B------:R-:W2:Y:S04]  /*0530*/  LDG.E R20, desc[UR6][R4.64] ;  /* 0x0000000604147981 */ /* 0x000ea8000c1e1900 */
[----:B------:R-:W2:Y:S01]  /*0540*/  LDG.E R27, desc[UR6][R4.64+0x13880] ;  /* 0x01388006041b7981 */ /* 0x000ea2000c1e1900 */
[----:B---3--:R-:W-:-:S03]  /*0550*/  IADD3 R24, PT, PT, R18, R24, R25 ;  /* 0x0000001812187210 */ /* 0x008fc60007ffe019 */
[----:B------:R-:W3:Y:S04]  /*0560*/  LDG.E R18, desc[UR6][R4.64+0x27100] ;  /* 0x0271000604127981 */ /* 0x000ee8000c1e1900 */
[----:B------:R0:W3:Y:S01]  /*0570*/  LDG.E R25, desc[UR6][R4.64+0x3a980] ;  /* 0x03a9800604197981 */ /* 0x0000e2000c1e1900 */
[----:B----4-:R-:W-:-:S03]  /*0580*/  IADD3 R24, PT, PT, R17, R24, R0 ;  /* 0x0000001811187210 */ /* 0x010fc60007ffe000 */
[----:B------:R-:W4:Y:S04]  /*0590*/  LDG.E R0, desc[UR6][R6.64+-0x4e200] ;  /* 0xfb1e000606007981 */ /* 0x000f28000c1e1900 */
[----:B------:R-:W4:Y:S01]  /*05a0*/  LDG.E R17, desc[UR6][R6.64+-0x3a980] ;  /* 0xfc56800606117981 */ /* 0x000f22000c1e1900 */
[----:B-----5:R-:W-:-:S03]  /*05b0*/  IADD3 R24, PT, PT, R10, R24, R15 ;  /* 0x000000180a187210 */ /* 0x020fc60007ffe00f */
[----:B------:R-:W5:Y:S04]  /*05c0*/  LDG.E R10, desc[UR6][R6.64+-0x27100] ;  /* 0xfd8f0006060a7981 */ /* 0x000f68000c1e1900 */
[----:B------:R-:W5:Y:S01]  /*05d0*/  LDG.E R15, desc[UR6][R6.64+-0x13880] ;  /* 0xfec78006060f7981 */ /* 0x000f62000c1e1900 */
[----:B0-----:R-:W-:Y:S01]  /*05e0*/  VIADD R5, R11, 0xea600 ;  /* 0x000ea6000b057836 */ /* 0x001fe20000000000 */
[----:B------:R-:W-:Y:S02]  /*05f0*/  IADD3 R8, PT, PT, R8, R24, R13 ;  /* 0x0000001808087210 */ /* 0x000fe40007ffe00d */
[----:B------:R-:W5:Y:S01]  /*0600*/  LDG.E R13, desc[UR6][R6.64+0x13880] ;  /* 0x01388006060d7981 */ /* 0x000f62000c1e1900 */
[----:B------:R-:W-:Y:S01]  /*0610*/  IMAD.WIDE R4, R5, 0x4, R2 ;  /* 0x0000000405047825 */ /* 0x000fe200078e0202 */
[----:B------:R-:W-:-:S02]  /*0620*/  IADD3 R14, PT, PT, R14, R8, R19 ;  /* 0x000000080e0e7210 */ /* 0x000fc40007ffe013 */
[----:B------:R-:W5:Y:S02]  /*0630*/  LDG.E R8, desc[UR6][R6.64] ;  /* 0x0000000606087981 */ /* 0x000f64000c1e1900 */
[----:B------:R-:W-:Y:S02]  /*0640*/  IADD3 R12, PT, PT, R23, R14, R12 ;  /* 0x0000000e170c7210 */ /* 0x000fe40007ffe00c */
[----:B------:R-:W5:Y:S04]  /*0650*/  LDG.E R19, desc[UR6][R6.64+0x3a980] ;  /* 0x03a9800606137981 */ /* 0x000f68000c1e1900 */
[----:B------:R-:W5:Y:S01]  /*0660*/  LDG.E R14, desc[UR6][R4.64+-0x3a980] ;  /* 0xfc568006040e7981 */ /* 0x000f62000c1e1900 */
[----:B------:R-:W-:-:S03]  /*0670*/  IADD3 R16, PT, PT, R21, R12, R16 ;  /* 0x0000000c15107210 */ /* 0x000fc60007ffe010 */
[----:B------:R0:W5:Y:S04]  /*0680*/  LDG.E R12, desc[UR6][R6.64+0x27100] ;  /* 0x02710006060c7981 */ /* 0x000168000c1e1900 */
[----:B------:R-:W5:Y:S01]  /*0690*/  LDG.E R21, desc[UR6][R4.64+-0x4e200] ;  /* 0xfb1e000604157981 */ /* 0x000f62000c1e1900 */
[----:B------:R-:W-:Y:S01]  /*06a0*/  IADD3 R22, PT, PT, R22, R16, R29 ;  /* 0x0000001016167210 */ /* 0x000fe20007ffe01d */
[----:B------:R-:W-:Y:S02]  /*06b0*/  VIADD R24, R11, 0x111700 ;  /* 0x001117000b187836 */ /* 0x000fe40000000000 */
[----:B------:R-:W5:Y:S02]  /*06c0*/  LDG.E R23, desc[UR6][R4.64] ;  /* 0x0000000604177981 */ /* 0x000f64000c1e1900 */
[----:B0-----:R-:W-:-:S02]  /*06d0*/  IMAD.WIDE R6, R24, 0x4, R2 ;  /* 0x0000000418067825 */ /* 0x001fc400078e0202 */
[----:B------:R-:W5:Y:S04]  /*06e0*/  LDG.E R16, desc[UR6][R4.64+0x27100] ;  /* 0x0271000604107981 */ /* 0x000f68000c1e1900 */
[----:B------:R-:W5:Y:S01]  /*06f0*/  LDG.E R29, desc[UR6][R4.64+0x3a980] ;  /* 0x03a98006041d7981 */ /* 0x000f62000c1e1900 */
[----:B--2---:R-:W-:-:S03]  /*0700*/  IADD3 R26, PT, PT, R27, R22, R20 ;  /* 0x000000161b1a7210 */ /* 0x004fc60007ffe014 */
[----:B------:R-:W2:Y:S04]  /*0710*/  LDG.E R27, desc[UR6][R4.64+-0x27100] ;  /* 0xfd8f0006041b7981 */ /* 0x000ea8000c1e1900 */
[----:B------:R-:W2:Y:S04]  /*0720*/  LDG.E R22, desc[UR6][R4.64+-0x13880] ;  /* 0xfec7800604167981 */ /* 0x000ea8000c1e1900 */
[----:B------:R-:W2:Y:S01]  /*0730*/  LDG.E R20, desc[UR6][R4.64+0x13880] ;  /* 0x0138800604147981 */ /* 0x000ea2000c1e1900 */
[----:B---3--:R-:W-:-:S03]  /*0740*/  IADD3 R24, PT, PT, R25, R26, R18 ;  /* 0x0000001a19187210 */ /* 0x008fc60007ffe012 */
[----:B------:R-:W3:Y:S04]  /*0750*/  LDG.E R25, desc[UR6][R6.64+-0x4e200] ;  /* 0xfb1e000606197981 */ /* 0x000ee8000c1e1900 */
[----:B------:R-:W3:Y:S01]  /*0760*/  LDG.E R18, desc[UR6][R6.64+-0x3a980] ;  /* 0xfc56800606127981 */ /* 0x000ee2000c1e1900 */
[----:B----4-:R-:W-:-:S03]  /*0770*/  IADD3 R24, PT, PT, R17, R24, R0 ;  /* 0x0000001811187210 */ /* 0x010fc60007ffe000 */
[----:B------:R-:W4:Y:S04]  /*0780*/  LDG.E R17, desc[UR6][R6.64+-0x27100] ;  /* 0xfd8f000606117981 */ /* 0x000f28000c1e1900 */
[----:B------:R-:W4:Y:S01]  /*0790*/  LDG.E R0, desc[UR6][R6.64+-0x13880] ;  /* 0xfec7800606007981 */ /* 0x000f22000c1e1900 */
[----:B-----5:R-:W-:-:S03]  /*07a0*/  IADD3 R24, PT, PT, R15, R24, R10 ;  /* 0x000000180f187210 */ /* 0x020fc60007ffe00a */
[----:B------:R-:W5:Y:S04]  /*07b0*/  LDG.E R15, desc[UR6][R6.64] ;  /* 0x00000006060f7981 */ /* 0x000f68000c1e1900 */
[----:B------:R-:W5:Y:S04]  /*07c0*/  LDG.E R10, desc[UR6][R6.64+0x13880] ;  /* 0x01388006060a7981 */ /* 0x000f68000c1e1900 */
[----:B------:R-:W5:Y:S04]  /*07d0*/  LDG.E R4, desc[UR6][R6.64+0x27100] ;  /* 0x0271000606047981 */ /* 0x000f68000c1e1900 */
[----:B------:R-:W5:Y:S01]  /*07e0*/  LDG.E R5, desc[UR6][R6.64+0x3a980] ;  /* 0x03a9800606057981 */ /* 0x000f62000c1e1900 */
[----:B------:R-:W-:-:S04]  /*07f0*/  IADD3 R8, PT, PT, R13, R24, R8 ;  /* 0x000000180d087210 */ /* 0x000fc80007ffe008 */
[----:B------:R-:W-:-:S04]  /*0800*/  IADD3 R12, PT, PT, R19, R8, R12 ;  /* 0x00000008130c7210 */ /* 0x000fc80007ffe00c */
[----:B------:R-:W-:Y:S01]  /*0810*/  IADD3 R14, PT, PT, R14, R12, R21 ;  /* 0x0000000c0e0e7210 */ /* 0x000fe20007ffe015 */
[----:B------:R-:W-:-:S04]  /*0820*/  UIADD3 UR4, UPT, UPT, UR4, 0x40, URZ ;  /* 0x0000004004047890 */ /* 0x000fc8000fffe0ff */
[----:B------:R-:W-:Y:S01]  /*0830*/  UISETP.NE.AND UP0, UPT, UR4, 0x1388, UPT ;  /* 0x000013880400788c */ /* 0x000fe2000bf05270 */
[----:B------:R-:W-:Y:S01]  /*0840*/  VIADD R11, R11, 0x138800 ;  /* 0x001388000b0b7836 */ /* 0x000fe20000000000 */
[----:B--2---:R-:W-:-:S04]  /*0850*/  IADD3 R22, PT, PT, R22, R14, R27 ;  /* 0x0000000e16167210 */ /* 0x004fc80007ffe01b */
[----:B------:R-:W-:-:S04]  /*0860*/  IADD3 R20, PT, PT, R20, R22, R23 ;  /* 0x0000001614147210 */ /* 0x000fc80007ffe017 */
[----:B------:R-:W-:-:S04]  /*0870*/  IADD3 R16, PT, PT, R29, R20, R16 ;  /* 0x000000141d107210 */ /* 0x000fc80007ffe010 */
[----:B---3--:R-:W-:-:S04]  /*0880*/  IADD3 R16, PT, PT, R18, R16, R25 ;  /* 0x0000001012107210 */ /* 0x008fc80007ffe019 */
[----:B----4-:R-:W-:-:S04]  /*0890*/  IADD3 R0, PT, PT, R0, R16, R17 ;  /* 0x0000001000007210 */ /* 0x010fc80007ffe011 */
[----:B-----5:R-:W-:-:S04]  /*08a0*/  IADD3 R10, PT, PT, R10, R0, R15 ;  /* 0x000000000a0a7210 */ /* 0x020fc80007ffe00f */
[----:B------:R-:W-:Y:S01]  /*08b0*/  IADD3 R18, PT, PT, R5, R10, R4 ;  /* 0x0000000a05127210 */ /* 0x000fe20007ffe004 */
[----:B------:R-:W-:Y:S06]  /*08c0*/  BRA.U UP0, `(.L_x_0) ;  /* 0xfffffff900347547 */ /* 0x000fec000b83ffff */
[----:B------:R-:W0:Y:S02]  /*08d0*/  LDC.64 R2, c[0x0][0x388] ;  /* 0x0000e200ff027b82 */ /* 0x000e240000000a00 */
[----:B0-----:R-:W-:-:S05]  /*08e0*/  IMAD.WIDE R2, R9, 0x4, R2 ;  /* 0x0000000409027825 */ /* 0x001fca00078e0202 */
[----:B------:R-:W-:Y:S01]  /*08f0*/  STG.E desc[UR6][R2.64], R18 ;  /* 0x0000001202007986 */ /* 0x000fe2000c101906 */
[----:B------:R-:W-:Y:S05]  /*0900*/  EXIT ;  /* 0x000000000000794d */ /* 0x000fea0003800000 */
.L_x_1:
[----:B------:R-:W-:-:S00]  /*0910*/  BRA `(.L_x_1) ;  /* 0xfffffffc00fc7947 */ /* 0x000fc0000383ffff */
[----:B------:R-:W-:-:S00]  /*0920*/  NOP ;  /* 0x0000000000007918 */ /* 0x000fc00000000000 */
        /* <DEDUP_REMOVED lines=13> */
.L_x_6:


//--------------------- .text._Z10addValuesAPiS_  --------------------------
	.section	.text._Z10addValuesAPiS_,"ax",@progbits
	.align	128
        .global         _Z10addValuesAPiS_
        .type           _Z10addValuesAPiS_,@function
        .size           _Z10addValuesAPiS_,(.L_x_7 - _Z10addValuesAPiS_)
        .other          _Z10addValuesAPiS_,@"STO_CUDA_ENTRY STV_DEFAULT"
_Z10addValuesAPiS_:
.text._Z10addValuesAPiS_:
[----:B------:R-:W-:Y:S01]  /*0000*/  LDC R1, c[0x0][0x37c] ;  /* 0x0000df00ff017b82 */ /* 0x000fe20000000800 */
[----:B------:R-:W0:Y:S07]  /*0010*/  S2R R3, SR_TID.X ;  /* 0x0000000000037919 */ /* 0x000e2e0000002100 */
[----:B------:R-:W0:Y:S01]  /*0020*/  S2UR UR4, SR_CTAID.X ;  /* 0x00000000000479c3 */ /* 0x000e220000002500 */
[----:B------:R-:W1:Y:S01]  /*0030*/  LDCU.64 UR8, c[0x0][0x358] ;  /* 0x00006b00ff0877ac */ /* 0x000e620008000a00 */
[----:B------:R-:W-:Y:S01]  /*0040*/  BSSY.RECONVERGENT B0, `(.L_x_2) ;  /* 0x000003b000007945 */ /* 0x000fe20003800200 */
[----:B------:R-:W-:-:S05]  /*0050*/  IMAD.MOV.U32 R5, RZ, RZ, RZ ;  /* 0x000000ffff057224 */ /* 0x000fca00078e00ff */
[----:B------:R-:W0:Y:S02]  /*0060*/  LDC R0, c[0x0][0x360] ;  /* 0x0000d800ff007b82 */ /* 0x000e240000000800 */
[----:B0-----:R-:W-:-:S04]  /*0070*/  IMAD R0, R0, UR4, R3 ;  /* 0x0000000400007c24 */ /* 0x001fc8000f8e0203 */
[----:B------:R-:W-:-:S05]  /*0080*/  IMAD R6, R0, 0x1388, RZ ;  /* 0x0000138800067824 */ /* 0x000fca00078e02ff */
[----:B------:R-:W-:-:S13]  /*0090*/  ISETP.GT.AND P0, PT, R6, 0x7fffec78, PT ;  /* 0x7fffec780600780c */ /* 0x000fda0003f04270 */
[----:B-1----:R-:W-:Y:S05]  /*00a0*/  @P0 BRA `(.L_x_3) ;  /* 0x0000000000d00947 */ /* 0x002fea0003800000 */
[----:B------:R-:W0:Y:S01]  /*00b0*/  LDCU.64 UR6, c[0x0][0x380] ;  /* 0x00007000ff0677ac */ /* 0x000e220008000a00 */
[----:B------:R-:W-:Y:S02]  /*00c0*/  IMAD.MOV.U32 R4, RZ, RZ, RZ ;  /* 0x000000ffff047224 */ /* 0x000fe400078e00ff */
[----:B------:R-:W-:Y:S01]  /*00d0*/  VIADD R5, R6, 0xfffffff0 ;  /* 0xfffffff006057836 */ /* 0x000fe20000000000 */
[----:B------:R-:W-:Y:S01]  /*00e0*/  UMOV UR4, URZ ;  /* 0x000000ff00047c82 */ /* 0x000fe20008000000 */
[----:B0-----:R-:W-:-:S04]  /*00f0*/  UIADD3 UR5, UP0, UPT, UR6, 0x20, URZ ;  /* 0x0000002006057890 */ /* 0x001fc8000ff1e0ff */
[----:B------:R-:W-:-:S12]  /*0100*/  UIADD3.X UR6, UPT, UPT, URZ, UR7, URZ, UP0, !UPT ;  /* 0x00000007ff067290 */ /* 0x000fd800087fe4ff */
.L_x_4:
[----:B------:R-:W-:Y:S02]  /*0110*/  IMAD.U32 R2, RZ, RZ, UR5 ;  /* 0x00000005ff027e24 */ /* 0x000fe4000f8e00ff */
[----:B------:R-:W-:Y:S02]  /*0120*/  IMAD.U32 R3, RZ, RZ, UR6 ;  /* 0x00000006ff037e24 */ /* 0x000fe4000f8e00ff */
        /* <DEDUP_REMOVED lines=16> */
[----:B------:R-:W5:Y:S01]  /*0230*/  LDG.E R22, desc[UR8][R2.64+0x1c] ;  /* 0x00001c0802167981 */ /* 0x000f62000c1e1900 */
[----:B------:R-:W-:Y:S01]  /*0240*/  UIADD3 UR4, UPT, UPT, UR4, 0x10, URZ ;  /* 0x0000001004047890 */ /* 0x000fe2000fffe0ff */
[----:B------:R-:W-:-:S02]  /*0250*/  VIADD R5, R5, 0x10 ;  /* 0x0000001005057836 */ /* 0x000fc40000000000 */
[----:B------:R-:W-:Y:S01]  /*0260*/  VIADD R6, R6, 0x10 ;  /* 0x0000001006067836 */ /* 0x000fe20000000000 */
[----:B------:R-:W-:Y:S01]  /*0270*/  UISETP.NE.AND UP0, UPT, UR4, 0x1380, UPT ;  /* 0x000013800400788c */ /* 0x000fe2000bf05270 */
[----:B--2---:R-:W-:-:S04]  /*0280*/  IADD3 R7, PT, PT, R8, R4, R7 ;  /* 0x0000000408077210 */ /* 0x004fc80007ffe007 */
[----:B---3--:R-:W-:-:S04]  /*0290*/  IADD3 R9, PT, PT, R10, R7, R9 ;  /* 0x000000070a097210 */ /* 0x008fc80007ffe009 */
[----:B----4-:R-:W-:-:S04]  /*02a0*/  IADD3 R11, PT, PT, R12, R9, R11 ;  /* 0x000000090c0b7210 */ /* 0x010fc80007ffe00b */
[----:B-----5:R-:W-:-:S04]  /*02b0*/  IADD3 R13, PT, PT, R14, R11, R13 ;  /* 0x0000000b0e0d7210 */ /* 0x020fc80007ffe00d */
[----:B------:R-:W-:-:S04]  /*02c0*/  IADD3 R15, PT, PT, R16, R13, R15 ;  /* 0x0000000d100f7210 */ /* 0x000fc80007ffe00f */
[----:B------:R-:W-:-:S04]  /*02d0*/  IADD3 R17, PT, PT, R18, R15, R17 ;  /* 0x0000000f12117210 */ /* 0x000fc80007ffe011 */
[----:B------:R-:W-:-:S04]  /*02e0*/  IADD3 R19, PT, PT, R20, R17, R19 ;  /* 0x0000001114137210 */ /* 0x000fc80007ffe013 */
[----:B------:R-:W-:Y:S01]  /*02f0*/  IADD3 R4, PT, PT, R22, R19, R21 ;  /* 0x0000001316047210 */ /* 0x000fe20007ffe015 */
[----:B------:R-:W-:Y:S06]  /*0300*/  BRA.U UP0, `(.L_x_4) ;  /* 0xfffffffd00807547 */ /* 0x000fec000b83ffff */
[----:B------:R-:W0:Y:S02]  /*0310*/  LDC.64 R2, c[0x0][0x380] ;  /* 0x0000e000ff027b82 */ /* 0x000e240000000a00 */
[----:B0-----:R-:W-:-:S05]  /*0320*/  IMAD.WIDE R2, R5, 0x4, R2 ;  /* 0x0000000405027825 */ /* 0x001fca00078e0202 */
        /* <DEDUP_REMOVED lines=8> */
[----:B--2---:R-:W-:-:S04]  /*03b0*/  IADD3 R5, PT, PT, R6, R5, R4 ;  /* 0x0000000506057210 */ /* 0x004fc80007ffe004 */
[----:B---3--:R-:W-:-:S04]  /*03c0*/  IADD3 R5, PT, PT, R8, R5, R7 ;  /* 0x0000000508057210 */ /* 0x008fc80007ffe007 */
[----:B----4-:R-:W-:-:S04]  /*03d0*/  IADD3 R5, PT, PT, R10, R5, R9 ;  /* 0x000000050a057210 */ /* 0x010fc80007ffe009 */
[----:B-----5:R-:W-:-:S07]  /*03e0*/  IADD3 R5, PT, PT, R12, R5, R11 ;  /* 0x000000050c057210 */ /* 0x020fce0007ffe00b */
.L_x_3:
[----:B------:R-:W-:Y:S05]  /*03f0*/  BSYNC.RECONVERGENT B0 ;  /* 0x0000000000007941 */ /* 0x000fea0003800200 */
.L_x_2:
[----:B------:R-:W0:Y:S02]  /*0400*/  LDC.64 R2, c[0x0][0x388] ;  /* 0x0000e200ff027b82 */ /* 0x000e240000000a00 */
[----:B0-----:R-:W-:-:S05]  /*0410*/  IMAD.WIDE R2, R0, 0x4, R2 ;  /* 0x0000000400027825 */ /* 0x001fca00078e0202 */
[----:B------:R-:W-:Y:S01]  /*0420*/  STG.E desc[UR8][R2.64], R5 ;  /* 0x0000000502007986 */ /* 0x000fe2000c101908 */
[----:B------:R-:W-:Y:S05]  /*0430*/  EXIT ;  /* 0x000000000000794d */ /* 0x000fea0003800000 */
.L_x_5:
        /* <DEDUP_REMOVED lines=12> */
.L_x_7:


//--------------------- .nv.shared.reserved.0     --------------------------
	.section	.nv.shared.reserved.0,"aw",@nobits
	.weak		__nv_reservedSMEM_offset_0_alias
	.size		__nv_reservedSMEM_offset_0_alias, 0, 64
	.other		__nv_reservedSMEM_offset_0_alias,@"STO_CUDA_RESERVED_SHARED STV_DEFAULT"
__nv_reservedSMEM_offset_0_alias:
	.zero		0
	.zero		64


//--------------------- .nv.constant0._Z10addValuesBPiS_ --------------------------
	.section	.nv.constant0._Z10addValuesBPiS_,"a",@progbits
	.sectionflags	@""
	.align	4
.nv.constant0._Z10addValuesBPiS_:
	.zero		912


//--------------------- .nv.constant0._Z10addValuesAPiS_ --------------------------
	.section	.nv.constant0._Z10addValuesAPiS_,"a",@progbits
	.sectionflags	@""
	.align	4
.nv.constant0._Z10addValuesAPiS_:
	.zero		912


//--------------------- SYMBOLS --------------------------

	.type		.nv.reservedSmem.offset0,@object
	.size		.nv.reservedSmem.offset0,0x4
